//
// Generated by NVIDIA NVVM Compiler
//
// Compiler Build ID: CL-36424714
// Cuda compilation tools, release 13.0, V13.0.88
// Based on NVVM 20.0.0
//

.version 9.0
.target sm_100
.address_size 64

	// .globl	_Z9primalityPbi

.visible .entry _Z9primalityPbi(
	.param .u64 .ptr .align 1 _Z9primalityPbi_param_0,
	.param .u32 _Z9primalityPbi_param_1
)
{
	.reg .pred 	%p<16>;
	.reg .b16 	%rs<20>;
	.reg .b32 	%r<46>;
	.reg .b64 	%rd<5>;

	ld.param.u64 	%rd2, [_Z9primalityPbi_param_0];
	ld.param.u32 	%r19, [_Z9primalityPbi_param_1];
	mov.u32 	%r1, %tid.x;
	mov.u32 	%r20, %ctaid.x;
	mov.u32 	%r21, %ntid.x;
	mul.lo.s32 	%r2, %r20, %r21;
	add.s32 	%r22, %r1, %r2;
	add.s32 	%r42, %r22, 2;
	setp.ge.s32 	%p1, %r42, %r19;
	@%p1 bra 	$L__BB0_12;
	and.b32  	%r5, %r22, 3;
	sub.s32 	%r24, %r5, %r2;
	sub.s32 	%r6, %r24, %r1;
	cvta.to.global.u64 	%rd1, %rd2;
	mov.b32 	%r41, 0;
$L__BB0_2:
	shl.b32 	%r9, %r41, 13;
	setp.lt.s32 	%p2, %r42, 3;
	mov.b16 	%rs19, 1;
	@%p2 bra 	$L__BB0_11;
	add.s32 	%r26, %r22, %r9;
	add.s32 	%r27, %r26, -1;
	setp.lt.u32 	%p3, %r27, 3;
	mov.b16 	%rs19, 1;
	mov.b32 	%r45, 2;
	@%p3 bra 	$L__BB0_7;
	sub.s32 	%r43, %r6, %r9;
	mov.b16 	%rs19, 1;
	mov.b32 	%r44, 5;
$L__BB0_5:
	add.s32 	%r29, %r44, -3;
	rem.u32 	%r30, %r42, %r29;
	setp.eq.s32 	%p4, %r30, 0;
	add.s32 	%r31, %r44, -2;
	rem.u32 	%r32, %r42, %r31;
	setp.eq.s32 	%p5, %r32, 0;
	add.s32 	%r33, %r44, -1;
	rem.u32 	%r34, %r42, %r33;
	setp.eq.s32 	%p6, %r34, 0;
	rem.u32 	%r35, %r42, %r44;
	setp.eq.s32 	%p7, %r35, 0;
	selp.b16 	%rs13, 0, %rs19, %p7;
	selp.b16 	%rs14, 0, %rs13, %p6;
	selp.b16 	%rs15, 0, %rs14, %p5;
	selp.b16 	%rs19, 0, %rs15, %p4;
	add.s32 	%r44, %r44, 4;
	add.s32 	%r43, %r43, 4;
	setp.ne.s32 	%p8, %r43, 0;
	@%p8 bra 	$L__BB0_5;
	add.s32 	%r45, %r44, -3;
$L__BB0_7:
	setp.eq.s32 	%p9, %r5, 0;
	@%p9 bra 	$L__BB0_11;
	setp.eq.s32 	%p10, %r5, 1;
	rem.u32 	%r36, %r42, %r45;
	setp.eq.s32 	%p11, %r36, 0;
	selp.b16 	%rs19, 0, %rs19, %p11;
	@%p10 bra 	$L__BB0_11;
	setp.eq.s32 	%p12, %r5, 2;
	add.s32 	%r37, %r45, 1;
	rem.u32 	%r38, %r42, %r37;
	setp.eq.s32 	%p13, %r38, 0;
	selp.b16 	%rs19, 0, %rs19, %p13;
	@%p12 bra 	$L__BB0_11;
	add.s32 	%r39, %r45, 2;
	rem.u32 	%r40, %r42, %r39;
	setp.eq.s32 	%p14, %r40, 0;
	selp.b16 	%rs19, 0, %rs19, %p14;
$L__BB0_11:
	cvt.s64.s32 	%rd3, %r42;
	add.s64 	%rd4, %rd1, %rd3;
	st.global.u8 	[%rd4], %rs19;
	add.s32 	%r42, %r42, 8192;
	setp.lt.s32 	%p15, %r42, %r19;
	add.s32 	%r41, %r41, 1;
	@%p15 bra 	$L__BB0_2;
$L__BB0_12:
	ret;

}


// ===== COMPILED SASS (sm_100) =====

	.target	sm_100

	.elftype	@"ET_EXEC"


//--------------------- .note.nv.tkinfo           --------------------------
	.section	.note.nv.tkinfo,"",@"SHT_NOTE"
	.sectionflags	@"SHF_NOTE_NV_TKINFO"
	.tkinfo
        /*0018*/ 	.word	0x00000002
        /*0030*/ 	.string	""
        /*0030*/ 	.string	"ptxas"
        /*0030*/ 	.string	"Cuda compilation tools, release 13.0, V13.0.88"
        /*0030*/ 	.string	"Build cuda_13.0.r13.0/compiler.36424714_0"
        /*0030*/ 	.string	"-arch sm_100 -m 64 "



//--------------------- .note.nv.cuinfo           --------------------------
	.section	.note.nv.cuinfo,"",@"SHT_NOTE"
	.sectionflags	@"SHF_NOTE_NV_CUINFO"
        /*0018*/ 	.short	0x0002
        /*001a*/ 	.short	0x0064
        /*001c*/ 	.short	0x0082
	.zero		2


//--------------------- .nv.info                  --------------------------
	.section	.nv.info,"",@"SHT_CUDA_INFO"
	.align	4


	//----- nvinfo : EIATTR_REGCOUNT
	.align		4
        /*0000*/ 	.byte	0x04, 0x2f
        /*0002*/ 	.short	(.L_1 - .L_0)
	.align		4
.L_0:
        /*0004*/ 	.word	index@(_Z9primalityPbi)
        /*0008*/ 	.word	0x0000001a


	//----- nvinfo : EIATTR_FRAME_SIZE
	.align		4
.L_1:
        /*000c*/ 	.byte	0x04, 0x11
        /*000e*/ 	.short	(.L_3 - .L_2)
	.align		4
.L_2:
        /*0010*/ 	.word	index@(_Z9primalityPbi)
        /*0014*/ 	.word	0x00000000


	//----- nvinfo : EIATTR_MIN_STACK_SIZE
	.align		4
.L_3:
        /*0018*/ 	.byte	0x04, 0x12
        /*001a*/ 	.short	(.L_5 - .L_4)
	.align		4
.L_4:
        /*001c*/ 	.word	index@(_Z9primalityPbi)
        /*0020*/ 	.word	0x00000000
.L_5:


//--------------------- .nv.compat                --------------------------
	.section	.nv.compat,"",@"SHT_CUDA_COMPAT_INFO"
	.align	4
        /*0000*/ 	.byte	0x02, 0x09, 0x00, 0x00, 0x02, 0x02, 0x01, 0x00, 0x02, 0x05, 0x05, 0x00, 0x03, 0x07, 0x01, 0x01
        /*0010*/ 	.byte	0x02, 0x03, 0x00, 0x00, 0x02, 0x06, 0x01, 0x00, 0x04, 0x0b, 0x08, 0x00, 0x09, 0x00, 0x00, 0x00
        /*0020*/ 	.byte	0x00, 0x00, 0x00, 0x00


//--------------------- .nv.info._Z9primalityPbi  --------------------------
	.section	.nv.info._Z9primalityPbi,"",@"SHT_CUDA_INFO"
	.sectionflags	@""
	.align	4


	//----- nvinfo : EIATTR_CUDA_API_VERSION
	.align		4
        /*0000*/ 	.byte	0x04, 0x37
        /*0002*/ 	.short	(.L_7 - .L_6)
.L_6:
        /*0004*/ 	.word	0x00000082


	//----- nvinfo : EIATTR_KPARAM_INFO
	.align		4
.L_7:
        /*0008*/ 	.byte	0x04, 0x17
        /*000a*/ 	.short	(.L_9 - .L_8)
.L_8:
        /*000c*/ 	.word	0x00000000
        /*0010*/ 	.short	0x0001
        /*0012*/ 	.short	0x0008
        /*0014*/ 	.byte	0x00, 0xf0, 0x11, 0x00


	//----- nvinfo : EIATTR_KPARAM_INFO
	.align		4
.L_9:
        /*0018*/ 	.byte	0x04, 0x17
        /*001a*/ 	.short	(.L_11 - .L_10)
.L_10:
        /*001c*/ 	.word	0x00000000
        /*0020*/ 	.short	0x0000
        /*0022*/ 	.short	0x0000
        /*0024*/ 	.byte	0x00, 0xf5, 0x21, 0x00


	//----- nvinfo : EIATTR_SPARSE_MMA_MASK
	.align		4
.L_11:
        /*0028*/ 	.byte	0x03, 0x50
        /*002a*/ 	.short	0x0000


	//----- nvinfo : EIATTR_MAXREG_COUNT
	.align		4
        /*002c*/ 	.byte	0x03, 0x1b
        /*002e*/ 	.short	0x00ff


	//----- nvinfo : EIATTR_MERCURY_ISA_VERSION
	.align		4
        /*0030*/ 	.byte	0x03, 0x5f
        /*0032*/ 	.short	0x0101


	//----- nvinfo : EIATTR_VRC_CTA_INIT_COUNT
	.align		4
        /*0034*/ 	.byte	0x02, 0x4a
	.zero		1
	.zero		1


	//----- nvinfo : EIATTR_EXIT_INSTR_OFFSETS
	.align		4
        /*0038*/ 	.byte	0x04, 0x1c
        /*003a*/ 	.short	(.L_13 - .L_12)


	//   ....[0]....
.L_12:
        /*003c*/ 	.word	0x00000090


	//   ....[1]....
        /*0040*/ 	.word	0x00000be0


	//----- nvinfo : EIATTR_CRS_STACK_SIZE
	.align		4
.L_13:
        /*0044*/ 	.byte	0x04, 0x1e
        /*0046*/ 	.short	(.L_15 - .L_14)
.L_14:
        /*0048*/ 	.word	0x00000000


	//----- nvinfo : EIATTR_CBANK_PARAM_SIZE
	.align		4
.L_15:
        /*004c*/ 	.byte	0x03, 0x19
        /*004e*/ 	.short	0x000c


	//----- nvinfo : EIATTR_PARAM_CBANK
	.align		4
        /*0050*/ 	.byte	0x04, 0x0a
        /*0052*/ 	.short	(.L_17 - .L_16)
	.align		4
.L_16:
        /*0054*/ 	.word	index@(.nv.constant0._Z9primalityPbi)
        /*0058*/ 	.short	0x0380
        /*005a*/ 	.short	0x000c


	//----- nvinfo : EIATTR_SW_WAR
	.align		4
.L_17:
        /*005c*/ 	.byte	0x04, 0x36
        /*005e*/ 	.short	(.L_19 - .L_18)
.L_18:
        /*0060*/ 	.word	0x00000008
.L_19:


//--------------------- .nv.callgraph             --------------------------
	.section	.nv.callgraph,"",@"SHT_CUDA_CALLGRAPH"
	.align	4
	.sectionentsize	8
	.align		4
        /*0000*/ 	.word	0x00000000
	.align		4
        /*0004*/ 	.word	0xffffffff
	.align		4
        /*0008*/ 	.word	0x00000000
	.align		4
        /*000c*/ 	.word	0xfffffffe
	.align		4
        /*0010*/ 	.word	0x00000000
	.align		4
        /*0014*/ 	.word	0xfffffffd
	.align		4
        /*0018*/ 	.word	0x00000000
	.align		4
        /*001c*/ 	.word	0xfffffffc


//--------------------- .text._Z9primalityPbi     --------------------------
	.section	.text._Z9primalityPbi,"ax",@progbits
	.align	128
        .global         _Z9primalityPbi
        .type           _Z9primalityPbi,@function
        .size           _Z9primalityPbi,(.L_x_8 - _Z9primalityPbi)
        .other          _Z9primalityPbi,@"STO_CUDA_ENTRY STV_DEFAULT"
_Z9primalityPbi:
.text._Z9primalityPbi:
[----:B------:R-:W-:Y:S01]  /*0000*/  LDC R1, c[0x0][0x37c] ;  /* 0x0000df00ff017b82 */ /* 0x000fe20000000800 */
[----:B------:R-:W0:Y:S07]  /*0010*/  S2R R7, SR_TID.X ;  /* 0x0000000000077919 */ /* 0x000e2e0000002100 */
[----:B------:R-:W1:Y:S01]  /*0020*/  S2UR UR4, SR_CTAID.X ;  /* 0x00000000000479c3 */ /* 0x000e620000002500 */
[----:B------:R-:W1:Y:S01]  /*0030*/  LDCU UR5, c[0x0][0x360] ;  /* 0x00006c00ff0577ac */ /* 0x000e620008000800 */
[----:B------:R-:W2:Y:S01]  /*0040*/  LDCU UR6, c[0x0][0x388] ;  /* 0x00007100ff0677ac */ /* 0x000ea20008000800 */
[----:B-1----:R-:W-:-:S06]  /*0050*/  UIMAD UR4, UR4, UR5, URZ ;  /* 0x00000005040472a4 */ /* 0x002fcc000f8e02ff */
[----:B0-----:R-:W-:-:S04]  /*0060*/  VIADD R0, R7, UR4 ;  /* 0x0000000407007c36 */ /* 0x001fc80008000000 */
[----:B------:R-:W-:-:S05]  /*0070*/  VIADD R3, R0, 0x2 ;  /* 0x0000000200037836 */ /* 0x000fca0000000000 */
[----:B--2---:R-:W-:-:S13]  /*0080*/  ISETP.GE.AND P0, PT, R3, UR6, PT ;  /* 0x0000000603007c0c */ /* 0x004fda000bf06270 */
[----:B------:R-:W-:Y:S05]  /*0090*/  @P0 EXIT ;  /* 0x000000000000094d */ /* 0x000fea0003800000 */
[----:B------:R-:W-:Y:S01]  /*00a0*/  LOP3.LUT R2, R0, 0x3, RZ, 0xc0, !PT ;  /* 0x0000000300027812 */ /* 0x000fe200078ec0ff */
[----:B------:R-:W-:Y:S01]  /*00b0*/  IMAD.MOV.U32 R5, RZ, RZ, RZ ;  /* 0x000000ffff057224 */ /* 0x000fe200078e00ff */
[----:B------:R-:W0:Y:S02]  /*00c0*/  LDCU.64 UR6, c[0x0][0x358] ;  /* 0x00006b00ff0677ac */ /* 0x000e240008000a00 */
[----:B------:R-:W-:-:S07]  /*00d0*/  IADD3 R4, PT, PT, R2, -UR4, -R7 ;  /* 0x8000000402047c10 */ /* 0x000fce000fffe807 */
.L_x_6:
[----:B------:R-:W-:Y:S01]  /*00e0*/  ISETP.GE.AND P0, PT, R3, 0x3, PT ;  /* 0x000000030300780c */ /* 0x000fe20003f06270 */
[----:B------:R-:W-:Y:S01]  /*00f0*/  BSSY.RECONVERGENT B0, `(.L_x_0) ;  /* 0x00000a5000007945 */ /* 0x000fe20003800200 */
[----:B------:R-:W-:-:S11]  /*0100*/  HFMA2 R12, -RZ, RZ, 0, 5.9604644775390625e-08 ;  /* 0x00000001ff0c7431 */ /* 0x000fd600000001ff */
[----:B------:R-:W-:Y:S05]  /*0110*/  @!P0 BRA `(.L_x_1) ;  /* 0x0000000800888947 */ /* 0x000fea0003800000 */
[----:B------:R-:W-:Y:S01]  /*0120*/  IMAD R6, R5, 0x2000, R0 ;  /* 0x0000200005067824 */ /* 0x000fe200078e0200 */
[----:B------:R-:W-:Y:S01]  /*0130*/  BSSY.RECONVERGENT B1, `(.L_x_2) ;  /* 0x000005f000017945 */ /* 0x000fe20003800200 */
[----:B------:R-:W-:Y:S01]  /*0140*/  MOV R12, 0x1 ;  /* 0x00000001000c7802 */ /* 0x000fe20000000f00 */
[----:B------:R-:W-:Y:S02]  /*0150*/  IMAD.MOV.U32 R16, RZ, RZ, 0x2 ;  /* 0x00000002ff107424 */ /* 0x000fe400078e00ff */
[----:B------:R-:W-:-:S05]  /*0160*/  VIADD R6, R6, 0xffffffff ;  /* 0xffffffff06067836 */ /* 0x000fca0000000000 */
[----:B------:R-:W-:-:S13]  /*0170*/  ISETP.GE.U32.AND P0, PT, R6, 0x3, PT ;  /* 0x000000030600780c */ /* 0x000fda0003f06070 */
[----:B------:R-:W-:Y:S05]  /*0180*/  @!P0 BRA `(.L_x_3) ;  /* 0x0000000400648947 */ /* 0x000fea0003800000 */
[----:B------:R-:W-:Y:S01]  /*0190*/  BSSY.RECONVERGENT B2, `(.L_x_4) ;  /* 0x0000057000027945 */ /* 0x000fe20003800200 */
[----:B------:R-:W-:Y:S01]  /*01a0*/  IMAD.MOV.U32 R12, RZ, RZ, 0x1 ;  /* 0x00000001ff0c7424 */ /* 0x000fe200078e00ff */
[----:B------:R-:W-:Y:S01]  /*01b0*/  MOV R16, 0x5 ;  /* 0x0000000500107802 */ /* 0x000fe20000000f00 */
[----:B------:R-:W-:-:S07]  /*01c0*/  IMAD R17, R5, -0x2000, R4 ;  /* 0xffffe00005117824 */ /* 0x000fce00078e0204 */
.L_x_5:
[----:B------:R-:W1:Y:S01]  /*01d0*/  I2F.U32.RP R6, R16 ;  /* 0x0000001000067306 */ /* 0x000e620000209000 */
[C---:B------:R-:W-:Y:S01]  /*01e0*/  VIADD R18, R16.reuse, 0xffffffff ;  /* 0xffffffff10127836 */ /* 0x040fe20000000000 */
[C---:B------:R-:W-:Y:S01]  /*01f0*/  IADD3 R20, PT, PT, R16.reuse, -0x3, RZ ;  /* 0xfffffffd10147810 */ /* 0x040fe20007ffe0ff */
[----:B------:R-:W-:Y:S02]  /*0200*/  VIADD R22, R16, 0xfffffffe ;  /* 0xfffffffe10167836 */ /* 0x000fe40000000000 */
[----:B------:R-:W-:Y:S01]  /*0210*/  VIADD R17, R17, 0x4 ;  /* 0x0000000411117836 */ /* 0x000fe20000000000 */
[----:B------:R-:W-:Y:S01]  /*0220*/  ISETP.NE.U32.AND P6, PT, R18, RZ, PT ;  /* 0x000000ff1200720c */ /* 0x000fe20003fc5070 */
[----:B------:R-:W-:Y:S01]  /*0230*/  IMAD.MOV R23, RZ, RZ, -R22 ;  /* 0x000000ffff177224 */ /* 0x000fe200078e0a16 */
[----:B------:R-:W2:Y:S01]  /*0240*/  I2F.U32.RP R19, R18 ;  /* 0x0000001200137306 */ /* 0x000ea20000209000 */
[----:B------:R-:W-:-:S07]  /*0250*/  IMAD.MOV R21, RZ, RZ, -R20 ;  /* 0x000000ffff157224 */ /* 0x000fce00078e0a14 */
[----:B------:R-:W-:Y:S08]  /*0260*/  I2F.U32.RP R15, R22 ;  /* 0x00000016000f7306 */ /* 0x000ff00000209000 */
[----:B-1----:R-:W1:Y:S08]  /*0270*/  MUFU.RCP R6, R6 ;  /* 0x0000000600067308 */ /* 0x002e700000001000 */
[----:B------:R-:W3:Y:S08]  /*0280*/  I2F.U32.RP R13, R20 ;  /* 0x00000014000d7306 */ /* 0x000ef00000209000 */
[----:B--2---:R-:W2:Y:S01]  /*0290*/  MUFU.RCP R19, R19 ;  /* 0x0000001300137308 */ /* 0x004ea20000001000 */
[----:B-1----:R-:W-:-:S02]  /*02a0*/  VIADD R7, R6, 0xffffffe ;  /* 0x0ffffffe06077836 */ /* 0x002fc40000000000 */
[----:B------:R-:W-:-:S05]  /*02b0*/  HFMA2 R6, -RZ, RZ, 0, 0 ;  /* 0x00000000ff067431 */ /* 0x000fca00000001ff */
[----:B------:R-:W1:Y:S08]  /*02c0*/  MUFU.RCP R15, R15 ;  /* 0x0000000f000f7308 */ /* 0x000e700000001000 */
[----:B---3--:R-:W3:Y:S01]  /*02d0*/  MUFU.RCP R13, R13 ;  /* 0x0000000d000d7308 */ /* 0x008ee20000001000 */
[----:B--2---:R-:W-:Y:S01]  /*02e0*/  VIADD R8, R19, 0xffffffe ;  /* 0x0ffffffe13087836 */ /* 0x004fe20000000000 */
[----:B------:R-:W-:-:S06]  /*02f0*/  IADD3 R19, PT, PT, RZ, -R18, RZ ;  /* 0x80000012ff137210 */ /* 0x000fcc0007ffe0ff */
[----:B------:R-:W2:Y:S01]  /*0300*/  F2I.FTZ.U32.TRUNC.NTZ R7, R7 ;  /* 0x0000000700077305 */ /* 0x000ea2000021f000 */
[----:B-1----:R-:W-:-:S07]  /*0310*/  IADD3 R10, PT, PT, R15, 0xffffffe, RZ ;  /* 0x0ffffffe0f0a7810 */ /* 0x002fce0007ffe0ff */
[----:B------:R1:W4:Y:S01]  /*0320*/  F2I.FTZ.U32.TRUNC.NTZ R9, R8 ;  /* 0x0000000800097305 */ /* 0x000322000021f000 */
[----:B---3--:R-:W-:Y:S02]  /*0330*/  VIADD R14, R13, 0xffffffe ;  /* 0x0ffffffe0d0e7836 */ /* 0x008fe40000000000 */
[----:B--2---:R-:W-:-:S05]  /*0340*/  IMAD.MOV R13, RZ, RZ, -R7 ;  /* 0x000000ffff0d7224 */ /* 0x004fca00078e0a07 */
[----:B------:R2:W3:Y:S01]  /*0350*/  F2I.FTZ.U32.TRUNC.NTZ R11, R10 ;  /* 0x0000000a000b7305 */ /* 0x0004e2000021f000 */
[----:B-1----:R-:W-:Y:S02]  /*0360*/  IMAD.MOV.U32 R8, RZ, RZ, RZ ;  /* 0x000000ffff087224 */ /* 0x002fe400078e00ff */
[----:B------:R-:W-:Y:S02]  /*0370*/  IMAD R13, R13, R16, RZ ;  /* 0x000000100d0d7224 */ /* 0x000fe400078e02ff */
[----:B----4-:R-:W-:-:S03]  /*0380*/  IMAD R19, R19, R9, RZ ;  /* 0x0000000913137224 */ /* 0x010fc600078e02ff */
[----:B------:R1:W4:Y:S01]  /*0390*/  F2I.FTZ.U32.TRUNC.NTZ R15, R14 ;  /* 0x0000000e000f7305 */ /* 0x000322000021f000 */
[----:B------:R-:W-:-:S04]  /*03a0*/  IMAD.HI.U32 R6, R7, R13, R6 ;  /* 0x0000000d07067227 */ /* 0x000fc800078e0006 */
[----:B--2---:R-:W-:Y:S02]  /*03b0*/  IMAD.MOV.U32 R10, RZ, RZ, RZ ;  /* 0x000000ffff0a7224 */ /* 0x004fe400078e00ff */
[----:B---3--:R-:W-:Y:S02]  /*03c0*/  IMAD R13, R23, R11, RZ ;  /* 0x0000000b170d7224 */ /* 0x008fe400078e02ff */
[----:B------:R-:W-:Y:S01]  /*03d0*/  IMAD.HI.U32 R8, R9, R19, R8 ;  /* 0x0000001309087227 */ /* 0x000fe200078e0008 */
[----:B-1----:R-:W-:-:S03]  /*03e0*/  MOV R14, RZ ;  /* 0x000000ff000e7202 */ /* 0x002fc60000000f00 */
[----:B------:R-:W-:-:S04]  /*03f0*/  IMAD.HI.U32 R10, R11, R13, R10 ;  /* 0x0000000d0b0a7227 */ /* 0x000fc800078e000a */
[----:B------:R-:W-:-:S04]  /*0400*/  IMAD.HI.U32 R6, R6, R3, RZ ;  /* 0x0000000306067227 */ /* 0x000fc800078e00ff */
[----:B----4-:R-:W-:Y:S02]  /*0410*/  IMAD R7, R21, R15, RZ ;  /* 0x0000000f15077224 */ /* 0x010fe400078e02ff */
[----:B------:R-:W-:-:S04]  /*0420*/  IMAD.HI.U32 R8, R8, R3, RZ ;  /* 0x0000000308087227 */ /* 0x000fc800078e00ff */
[----:B------:R-:W-:Y:S02]  /*0430*/  IMAD.MOV R6, RZ, RZ, -R6 ;  /* 0x000000ffff067224 */ /* 0x000fe400078e0a06 */
[----:B------:R-:W-:-:S04]  /*0440*/  IMAD.HI.U32 R10, R10, R3, RZ ;  /* 0x000000030a0a7227 */ /* 0x000fc800078e00ff */
[----:B------:R-:W-:Y:S01]  /*0450*/  IMAD.HI.U32 R14, R15, R7, R14 ;  /* 0x000000070f0e7227 */ /* 0x000fe200078e000e */
[----:B------:R-:W-:-:S03]  /*0460*/  IADD3 R10, PT, PT, -R10, RZ, RZ ;  /* 0x000000ff0a0a7210 */ /* 0x000fc60007ffe1ff */
[----:B------:R-:W-:Y:S02]  /*0470*/  IMAD.MOV R8, RZ, RZ, -R8 ;  /* 0x000000ffff087224 */ /* 0x000fe400078e0a08 */
[--C-:B------:R-:W-:Y:S02]  /*0480*/  IMAD R13, R16, R6, R3.reuse ;  /* 0x00000006100d7224 */ /* 0x100fe400078e0203 */
[--C-:B------:R-:W-:Y:S02]  /*0490*/  IMAD R11, R18, R8, R3.reuse ;  /* 0x00000008120b7224 */ /* 0x100fe400078e0203 */
[----:B------:R-:W-:Y:S01]  /*04a0*/  IMAD.HI.U32 R14, R14, R3, RZ ;  /* 0x000000030e0e7227 */ /* 0x000fe200078e00ff */
[----:B------:R-:W-:Y:S02]  /*04b0*/  ISETP.GE.U32.AND P2, PT, R13, R16, PT ;  /* 0x000000100d00720c */ /* 0x000fe40003f46070 */
[----:B------:R-:W-:Y:S01]  /*04c0*/  ISETP.GE.U32.AND P0, PT, R11, R18, PT ;  /* 0x000000120b00720c */ /* 0x000fe20003f06070 */
[----:B------:R-:W-:-:S02]  /*04d0*/  IMAD R9, R22, R10, R3 ;  /* 0x0000000a16097224 */ /* 0x000fc400078e0203 */
[----:B------:R-:W-:-:S03]  /*04e0*/  IMAD.MOV R14, RZ, RZ, -R14 ;  /* 0x000000ffff0e7224 */ /* 0x000fc600078e0a0e */
[----:B------:R-:W-:Y:S01]  /*04f0*/  ISETP.GE.U32.AND P1, PT, R9, R22, PT ;  /* 0x000000160900720c */ /* 0x000fe20003f26070 */
[----:B------:R-:W-:-:S04]  /*0500*/  IMAD R7, R20, R14, R3 ;  /* 0x0000000e14077224 */ /* 0x000fc800078e0203 */
[----:B------:R-:W-:Y:S01]  /*0510*/  @P2 IMAD.IADD R13, R13, 0x1, -R16 ;  /* 0x000000010d0d2824 */ /* 0x000fe200078e0a10 */
[----:B------:R-:W-:Y:S02]  /*0520*/  ISETP.GE.U32.AND P4, PT, R7, R20, PT ;  /* 0x000000140700720c */ /* 0x000fe40003f86070 */
[----:B------:R-:W-:Y:S02]  /*0530*/  @P0 IADD3 R11, PT, PT, -R18, R11, RZ ;  /* 0x0000000b120b0210 */ /* 0x000fe40007ffe1ff */
[----:B------:R-:W-:Y:S02]  /*0540*/  ISETP.GE.U32.AND P0, PT, R13, R16, PT ;  /* 0x000000100d00720c */ /* 0x000fe40003f06070 */
[----:B------:R-:W-:Y:S01]  /*0550*/  ISETP.NE.U32.AND P2, PT, R16, RZ, PT ;  /* 0x000000ff1000720c */ /* 0x000fe20003f45070 */
[----:B------:R-:W-:Y:S01]  /*0560*/  @P1 IMAD.IADD R9, R9, 0x1, -R22 ;  /* 0x0000000109091824 */ /* 0x000fe200078e0a16 */
[----:B------:R-:W-:-:S04]  /*0570*/  ISETP.GE.U32.AND P1, PT, R11, R18, PT ;  /* 0x000000120b00720c */ /* 0x000fc80003f26070 */
[----:B------:R-:W-:Y:S01]  /*0580*/  ISETP.GE.U32.AND P3, PT, R9, R22, PT ;  /* 0x000000160900720c */ /* 0x000fe20003f66070 */
[----:B------:R-:W-:Y:S01]  /*0590*/  @P4 IMAD.IADD R7, R7, 0x1, -R20 ;  /* 0x0000000107074824 */ /* 0x000fe200078e0a14 */
[----:B------:R-:W-:-:S03]  /*05a0*/  ISETP.NE.U32.AND P4, PT, R22, RZ, PT ;  /* 0x000000ff1600720c */ /* 0x000fc60003f85070 */
[-C--:B------:R-:W-:Y:S02]  /*05b0*/  @P0 IADD3 R13, PT, PT, R13, -R16.reuse, RZ ;  /* 0x800000100d0d0210 */ /* 0x080fe40007ffe0ff */
[----:B------:R-:W-:Y:S01]  /*05c0*/  @!P2 LOP3.LUT R13, RZ, R16, RZ, 0x33, !PT ;  /* 0x00000010ff0da212 */ /* 0x000fe200078e33ff */
[----:B------:R-:W-:Y:S01]  /*05d0*/  VIADD R16, R16, 0x4 ;  /* 0x0000000410107836 */ /* 0x000fe20000000000 */
[----:B------:R-:W-:Y:S01]  /*05e0*/  ISETP.GE.U32.AND P5, PT, R7, R20, PT ;  /* 0x000000140700720c */ /* 0x000fe20003fa6070 */
[----:B------:R-:W-:Y:S01]  /*05f0*/  @P1 IMAD.IADD R11, R11, 0x1, -R18 ;  /* 0x000000010b0b1824 */ /* 0x000fe200078e0a12 */
[----:B------:R-:W-:Y:S02]  /*0600*/  @!P6 LOP3.LUT R11, RZ, R18, RZ, 0x33, !PT ;  /* 0x00000012ff0be212 */ /* 0x000fe400078e33ff */
[----:B------:R-:W-:Y:S01]  /*0610*/  ISETP.NE.AND P1, PT, R13, RZ, PT ;  /* 0x000000ff0d00720c */ /* 0x000fe20003f25270 */
[----:B------:R-:W-:Y:S01]  /*0620*/  @P3 IMAD.IADD R9, R9, 0x1, -R22 ;  /* 0x0000000109093824 */ /* 0x000fe200078e0a16 */
[----:B------:R-:W-:-:S02]  /*0630*/  @!P4 LOP3.LUT R9, RZ, R22, RZ, 0x33, !PT ;  /* 0x00000016ff09c212 */ /* 0x000fc400078e33ff */
[----:B------:R-:W-:Y:S02]  /*0640*/  ISETP.NE.AND P2, PT, R11, RZ, PT ;  /* 0x000000ff0b00720c */ /* 0x000fe40003f45270 */
[----:B------:R-:W-:Y:S02]  /*0650*/  SEL R12, R12, RZ, P1 ;  /* 0x000000ff0c0c7207 */ /* 0x000fe40000800000 */
[----:B------:R-:W-:Y:S02]  /*0660*/  ISETP.NE.U32.AND P0, PT, R20, RZ, PT ;  /* 0x000000ff1400720c */ /* 0x000fe40003f05070 */
[----:B------:R-:W-:Y:S02]  /*0670*/  ISETP.NE.AND P1, PT, R9, RZ, PT ;  /* 0x000000ff0900720c */ /* 0x000fe40003f25270 */
[----:B------:R-:W-:Y:S02]  /*0680*/  SEL R12, R12, RZ, P2 ;  /* 0x000000ff0c0c7207 */ /* 0x000fe40001000000 */
[----:B------:R-:W-:-:S02]  /*0690*/  @P5 IADD3 R7, PT, PT, -R20, R7, RZ ;  /* 0x0000000714075210 */ /* 0x000fc40007ffe1ff */
[----:B------:R-:W-:Y:S02]  /*06a0*/  SEL R12, R12, RZ, P1 ;  /* 0x000000ff0c0c7207 */ /* 0x000fe40000800000 */
[----:B------:R-:W-:-:S03]  /*06b0*/  ISETP.NE.AND P1, PT, R17, RZ, PT ;  /* 0x000000ff1100720c */ /* 0x000fc60003f25270 */
[----:B------:R-:W-:-:S04]  /*06c0*/  @!P0 LOP3.LUT R7, RZ, R20, RZ, 0x33, !PT ;  /* 0x00000014ff078212 */ /* 0x000fc800078e33ff */
[----:B------:R-:W-:-:S04]  /*06d0*/  ISETP.NE.AND P0, PT, R7, RZ, PT ;  /* 0x000000ff0700720c */ /* 0x000fc80003f05270 */
[----:B------:R-:W-:Y:S02]  /*06e0*/  SEL R12, R12, RZ, P0 ;  /* 0x000000ff0c0c7207 */ /* 0x000fe40000000000 */
[----:B------:R-:W-:Y:S07]  /*06f0*/  @P1 BRA `(.L_x_5) ;  /* 0xfffffff800b41947 */ /* 0x000fee000383ffff */
[----:B0-----:R-:W-:Y:S05]  /*0700*/  BSYNC.RECONVERGENT B2 ;  /* 0x0000000000027941 */ /* 0x001fea0003800200 */
.L_x_4:
[----:B------:R-:W-:-:S07]  /*0710*/  IADD3 R16, PT, PT, R16, -0x3, RZ ;  /* 0xfffffffd10107810 */ /* 0x000fce0007ffe0ff */
.L_x_3:
[----:B0-----:R-:W-:Y:S05]  /*0720*/  BSYNC.RECONVERGENT B1 ;  /* 0x0000000000017941 */ /* 0x001fea0003800200 */
.L_x_2:
[----:B------:R-:W-:-:S13]  /*0730*/  ISETP.NE.AND P0, PT, R2, RZ, PT ;  /* 0x000000ff0200720c */ /* 0x000fda0003f05270 */
[----:B------:R-:W-:Y:S05]  /*0740*/  @!P0 BRA `(.L_x_1) ;  /* 0x0000000000fc8947 */ /* 0x000fea0003800000 */
[----:B------:R-:W0:Y:S01]  /*0750*/  I2F.U32.RP R8, R16 ;  /* 0x0000001000087306 */ /* 0x000e220000209000 */
[----:B------:R-:W-:-:S07]  /*0760*/  ISETP.NE.U32.AND P1, PT, R16, RZ, PT ;  /* 0x000000ff1000720c */ /* 0x000fce0003f25070 */
[----:B0-----:R-:W0:Y:S02]  /*0770*/  MUFU.RCP R8, R8 ;  /* 0x0000000800087308 */ /* 0x001e240000001000 */
[----:B0-----:R-:W-:-:S06]  /*0780*/  VIADD R6, R8, 0xffffffe ;  /* 0x0ffffffe08067836 */ /* 0x001fcc0000000000 */
[----:B------:R0:W1:Y:S02]  /*0790*/  F2I.FTZ.U32.TRUNC.NTZ R7, R6 ;  /* 0x0000000600077305 */ /* 0x000064000021f000 */
[----:B0-----:R-:W-:Y:S02]  /*07a0*/  HFMA2 R6, -RZ, RZ, 0, 0 ;  /* 0x00000000ff067431 */ /* 0x001fe400000001ff */
[----:B-1----:R-:W-:-:S04]  /*07b0*/  IMAD.MOV R9, RZ, RZ, -R7 ;  /* 0x000000ffff097224 */ /* 0x002fc800078e0a07 */
[----:B------:R-:W-:-:S04]  /*07c0*/  IMAD R9, R9, R16, RZ ;  /* 0x0000001009097224 */ /* 0x000fc800078e02ff */
[----:B------:R-:W-:-:S06]  /*07d0*/  IMAD.HI.U32 R10, R7, R9, R6 ;  /* 0x00000009070a7227 */ /* 0x000fcc00078e0006 */
[----:B------:R-:W-:-:S04]  /*07e0*/  IMAD.HI.U32 R10, R10, R3, RZ ;  /* 0x000000030a0a7227 */ /* 0x000fc800078e00ff */
[----:B------:R-:W-:-:S04]  /*07f0*/  IMAD.MOV R10, RZ, RZ, -R10 ;  /* 0x000000ffff0a7224 */ /* 0x000fc800078e0a0a */
[----:B------:R-:W-:-:S05]  /*0800*/  IMAD R7, R16, R10, R3 ;  /* 0x0000000a10077224 */ /* 0x000fca00078e0203 */
[----:B------:R-:W-:-:S13]  /*0810*/  ISETP.GE.U32.AND P0, PT, R7, R16, PT ;  /* 0x000000100700720c */ /* 0x000fda0003f06070 */
[----:B------:R-:W-:-:S05]  /*0820*/  @P0 IMAD.IADD R7, R7, 0x1, -R16 ;  /* 0x0000000107070824 */ /* 0x000fca00078e0a10 */
[----:B------:R-:W-:-:S13]  /*0830*/  ISETP.GE.U32.AND P0, PT, R7, R16, PT ;  /* 0x000000100700720c */ /* 0x000fda0003f06070 */
[-C--:B------:R-:W-:Y:S02]  /*0840*/  @P0 IADD3 R7, PT, PT, R7, -R16.reuse, RZ ;  /* 0x8000001007070210 */ /* 0x080fe40007ffe0ff */
[----:B------:R-:W-:Y:S02]  /*0850*/  @!P1 LOP3.LUT R7, RZ, R16, RZ, 0x33, !PT ;  /* 0x00000010ff079212 */ /* 0x000fe400078e33ff */
[----:B------:R-:W-:Y:S02]  /*0860*/  ISETP.NE.AND P1, PT, R2, 0x1, PT ;  /* 0x000000010200780c */ /* 0x000fe40003f25270 */
[----:B------:R-:W-:-:S04]  /*0870*/  ISETP.NE.AND P0, PT, R7, RZ, PT ;  /* 0x000000ff0700720c */ /* 0x000fc80003f05270 */
[----:B------:R-:W-:-:S07]  /*0880*/  SEL R12, R12, RZ, P0 ;  /* 0x000000ff0c0c7207 */ /* 0x000fce0000000000 */
[----:B------:R-:W-:Y:S05]  /*0890*/  @!P1 BRA `(.L_x_1) ;  /* 0x0000000000a89947 */ /* 0x000fea0003800000 */
[----:B------:R-:W-:-:S04]  /*08a0*/  VIADD R8, R16, 0x1 ;  /* 0x0000000110087836 */ /* 0x000fc80000000000 */
[----:B------:R-:W0:Y:S01]  /*08b0*/  I2F.U32.RP R9, R8 ;  /* 0x0000000800097306 */ /* 0x000e220000209000 */
[----:B------:R-:W-:Y:S02]  /*08c0*/  IADD3 R11, PT, PT, RZ, -R8, RZ ;  /* 0x80000008ff0b7210 */ /* 0x000fe40007ffe0ff */
[----:B------:R-:W-:-:S05]  /*08d0*/  ISETP.NE.U32.AND P1, PT, R8, RZ, PT ;  /* 0x000000ff0800720c */ /* 0x000fca0003f25070 */
[----:B0-----:R-:W0:Y:S02]  /*08e0*/  MUFU.RCP R9, R9 ;  /* 0x0000000900097308 */ /* 0x001e240000001000 */
[----:B0-----:R-:W-:-:S06]  /*08f0*/  VIADD R6, R9, 0xffffffe ;  /* 0x0ffffffe09067836 */ /* 0x001fcc0000000000 */
[----:B------:R0:W1:Y:S02]  /*0900*/  F2I.FTZ.U32.TRUNC.NTZ R7, R6 ;  /* 0x0000000600077305 */ /* 0x000064000021f000 */
[----:B0-----:R-:W-:Y:S02]  /*0910*/  IMAD.MOV.U32 R6, RZ, RZ, RZ ;  /* 0x000000ffff067224 */ /* 0x001fe400078e00ff */
[----:B-1----:R-:W-:-:S04]  /*0920*/  IMAD R11, R11, R7, RZ ;  /* 0x000000070b0b7224 */ /* 0x002fc800078e02ff */
[----:B------:R-:W-:-:S06]  /*0930*/  IMAD.HI.U32 R10, R7, R11, R6 ;  /* 0x0000000b070a7227 */ /* 0x000fcc00078e0006 */
[----:B------:R-:W-:-:S04]  /*0940*/  IMAD.HI.U32 R10, R10, R3, RZ ;  /* 0x000000030a0a7227 */ /* 0x000fc800078e00ff */
[----:B------:R-:W-:-:S04]  /*0950*/  IMAD.MOV R10, RZ, RZ, -R10 ;  /* 0x000000ffff0a7224 */ /* 0x000fc800078e0a0a */
[----:B------:R-:W-:-:S05]  /*0960*/  IMAD R7, R8, R10, R3 ;  /* 0x0000000a08077224 */ /* 0x000fca00078e0203 */
[----:B------:R-:W-:-:S13]  /*0970*/  ISETP.GE.U32.AND P0, PT, R7, R8, PT ;  /* 0x000000080700720c */ /* 0x000fda0003f06070 */
[----:B------:R-:W-:-:S04]  /*0980*/  @P0 IADD3 R7, PT, PT, -R8, R7, RZ ;  /* 0x0000000708070210 */ /* 0x000fc80007ffe1ff */
[----:B------:R-:W-:-:S13]  /*0990*/  ISETP.GE.U32.AND P0, PT, R7, R8, PT ;  /* 0x000000080700720c */ /* 0x000fda0003f06070 */
[----:B------:R-:W-:Y:S01]  /*09a0*/  @P0 IMAD.IADD R7, R7, 0x1, -R8 ;  /* 0x0000000107070824 */ /* 0x000fe200078e0a08 */
[----:B------:R-:W-:Y:S02]  /*09b0*/  @!P1 LOP3.LUT R7, RZ, R8, RZ, 0x33, !PT ;  /* 0x00000008ff079212 */ /* 0x000fe400078e33ff */
[----:B------:R-:W-:Y:S02]  /*09c0*/  ISETP.NE.AND P1, PT, R2, 0x2, PT ;  /* 0x000000020200780c */ /* 0x000fe40003f25270 */
[----:B------:R-:W-:-:S04]  /*09d0*/  ISETP.NE.AND P0, PT, R7, RZ, PT ;  /* 0x000000ff0700720c */ /* 0x000fc80003f05270 */
[----:B------:R-:W-:-:S07]  /*09e0*/  SEL R12, R12, RZ, P0 ;  /* 0x000000ff0c0c7207 */ /* 0x000fce0000000000 */
[----:B------:R-:W-:Y:S05]  /*09f0*/  @!P1 BRA `(.L_x_1) ;  /* 0x0000000000509947 */ /* 0x000fea0003800000 */
[----:B------:R-:W-:-:S04]  /*0a00*/  VIADD R16, R16, 0x2 ;  /* 0x0000000210107836 */ /* 0x000fc80000000000 */
[----:B------:R-:W0:Y:S01]  /*0a10*/  I2F.U32.RP R8, R16 ;  /* 0x0000001000087306 */ /* 0x000e220000209000 */
[----:B------:R-:W-:Y:S01]  /*0a20*/  IMAD.MOV R9, RZ, RZ, -R16 ;  /* 0x000000ffff097224 */ /* 0x000fe200078e0a10 */
[----:B------:R-:W-:-:S06]  /*0a30*/  ISETP.NE.U32.AND P1, PT, R16, RZ, PT ;  /* 0x000000ff1000720c */ /* 0x000fcc0003f25070 */
[----:B0-----:R-:W0:Y:S02]  /*0a40*/  MUFU.RCP R8, R8 ;  /* 0x0000000800087308 */ /* 0x001e240000001000 */
[----:B0-----:R-:W-:-:S06]  /*0a50*/  IADD3 R6, PT, PT, R8, 0xffffffe, RZ ;  /* 0x0ffffffe08067810 */ /* 0x001fcc0007ffe0ff */
[----:B------:R0:W1:Y:S02]  /*0a60*/  F2I.FTZ.U32.TRUNC.NTZ R7, R6 ;  /* 0x0000000600077305 */ /* 0x000064000021f000 */
[----:B0-----:R-:W-:Y:S02]  /*0a70*/  IMAD.MOV.U32 R6, RZ, RZ, RZ ;  /* 0x000000ffff067224 */ /* 0x001fe400078e00ff */
[----:B-1----:R-:W-:-:S04]  /*0a80*/  IMAD R9, R9, R7, RZ ;  /* 0x0000000709097224 */ /* 0x002fc800078e02ff */
[----:B------:R-:W-:-:S06]  /*0a90*/  IMAD.HI.U32 R10, R7, R9, R6 ;  /* 0x00000009070a7227 */ /* 0x000fcc00078e0006 */
[----:B------:R-:W-:-:S05]  /*0aa0*/  IMAD.HI.U32 R10, R10, R3, RZ ;  /* 0x000000030a0a7227 */ /* 0x000fca00078e00ff */
[----:B------:R-:W-:-:S05]  /*0ab0*/  IADD3 R10, PT, PT, -R10, RZ, RZ ;  /* 0x000000ff0a0a7210 */ /* 0x000fca0007ffe1ff */
[----:B------:R-:W-:-:S05]  /*0ac0*/  IMAD R7, R16, R10, R3 ;  /* 0x0000000a10077224 */ /* 0x000fca00078e0203 */
[----:B------:R-:W-:-:S13]  /*0ad0*/  ISETP.GE.U32.AND P0, PT, R7, R16, PT ;  /* 0x000000100700720c */ /* 0x000fda0003f06070 */
[----:B------:R-:W-:-:S05]  /*0ae0*/  @P0 IMAD.IADD R7, R7, 0x1, -R16 ;  /* 0x0000000107070824 */ /* 0x000fca00078e0a10 */
[----:B------:R-:W-:-:S13]  /*0af0*/  ISETP.GE.U32.AND P0, PT, R7, R16, PT ;  /* 0x000000100700720c */ /* 0x000fda0003f06070 */
[----:B------:R-:W-:Y:S01]  /*0b00*/  @P0 IMAD.IADD R7, R7, 0x1, -R16 ;  /* 0x0000000107070824 */ /* 0x000fe200078e0a10 */
[----:B------:R-:W-:-:S04]  /*0b10*/  @!P1 LOP3.LUT R7, RZ, R16, RZ, 0x33, !PT ;  /* 0x00000010ff079212 */ /* 0x000fc800078e33ff */
[----:B------:R-:W-:-:S04]  /*0b20*/  ISETP.NE.AND P0, PT, R7, RZ, PT ;  /* 0x000000ff0700720c */ /* 0x000fc80003f05270 */
[----:B------:R-:W-:-:S09]  /*0b30*/  SEL R12, R12, RZ, P0 ;  /* 0x000000ff0c0c7207 */ /* 0x000fd20000000000 */
.L_x_1:
[----:B0-----:R-:W-:Y:S05]  /*0b40*/  BSYNC.RECONVERGENT B0 ;  /* 0x0000000000007941 */ /* 0x001fea0003800200 */
.L_x_0:
[----:B------:R-:W0:Y:S01]  /*0b50*/  LDCU.64 UR4, c[0x0][0x380] ;  /* 0x00007000ff0477ac */ /* 0x000e220008000a00 */
[----:B------:R-:W-:Y:S01]  /*0b60*/  VIADD R5, R5, 0x1 ;  /* 0x0000000105057836 */ /* 0x000fe20000000000 */
[C---:B0-----:R-:W-:Y:S01]  /*0b70*/  IADD3 R6, P0, PT, R3.reuse, UR4, RZ ;  /* 0x0000000403067c10 */ /* 0x041fe2000ff1e0ff */
[----:B------:R-:W0:Y:S03]  /*0b80*/  LDCU UR4, c[0x0][0x388] ;  /* 0x00007100ff0477ac */ /* 0x000e260008000800 */
[C---:B------:R-:W-:Y:S02]  /*0b90*/  LEA.HI.X.SX32 R7, R3.reuse, UR5, 0x1, P0 ;  /* 0x0000000503077c11 */ /* 0x040fe400080f0eff */
[----:B------:R-:W-:-:S03]  /*0ba0*/  IADD3 R3, PT, PT, R3, 0x2000, RZ ;  /* 0x0000200003037810 */ /* 0x000fc60007ffe0ff */
[----:B------:R1:W-:Y:S01]  /*0bb0*/  STG.E.U8 desc[UR6][R6.64], R12 ;  /* 0x0000000c06007986 */ /* 0x0003e2000c101106 */
[----:B0-----:R-:W-:-:S13]  /*0bc0*/  ISETP.GE.AND P0, PT, R3, UR4, PT ;  /* 0x0000000403007c0c */ /* 0x001fda000bf06270 */
[----:B-1----:R-:W-:Y:S05]  /*0bd0*/  @!P0 BRA `(.L_x_6) ;  /* 0xfffffff400408947 */ /* 0x002fea000383ffff */
[----:B------:R-:W-:Y:S05]  /*0be0*/  EXIT ;  /* 0x000000000000794d */ /* 0x000fea0003800000 */
.L_x_7:
[----:B------:R-:W-:-:S00]  /*0bf0*/  BRA `(.L_x_7) ;  /* 0xfffffffc00fc7947 */ /* 0x000fc0000383ffff */
[----:B------:R-:W-:-:S00]  /*0c00*/  NOP ;  /* 0x0000000000007918 */ /* 0x000fc00000000000 */
[----:B------:R-:W-:-:S00]  /*0c10*/  NOP ;  /* 0x0000000000007918 */ /* 0x000fc00000000000 */
[----:B------:R-:W-:-:S00]  /*0c20*/  NOP ;  /* 0x0000000000007918 */ /* 0x000fc00000000000 */
[----:B------:R-:W-:-:S00]  /*0c30*/  NOP ;  /* 0x0000000000007918 */ /* 0x000fc00000000000 */
[----:B------:R-:W-:-:S00]  /*0c40*/  NOP ;  /* 0x0000000000007918 */ /* 0x000fc00000000000 */
[----:B------:R-:W-:-:S00]  /*0c50*/  NOP ;  /* 0x0000000000007918 */ /* 0x000fc00000000000 */
[----:B------:R-:W-:-:S00]  /*0c60*/  NOP ;  /* 0x0000000000007918 */ /* 0x000fc00000000000 */
[----:B------:R-:W-:-:S00]  /*0c70*/  NOP ;  /* 0x0000000000007918 */ /* 0x000fc00000000000 */
.L_x_8:


//--------------------- .nv.shared.reserved.0     --------------------------
	.section	.nv.shared.reserved.0,"aw",@nobits
	.weak		__nv_reservedSMEM_offset_0_alias
	.size		__nv_reservedSMEM_offset_0_alias, 0, 64
	.other		__nv_reservedSMEM_offset_0_alias,@"STO_CUDA_RESERVED_SHARED STV_DEFAULT"
__nv_reservedSMEM_offset_0_alias:
	.zero		0
	.zero		64


//--------------------- .nv.constant0._Z9primalityPbi --------------------------
	.section	.nv.constant0._Z9primalityPbi,"a",@progbits
	.sectionflags	@""
	.align	4
.nv.constant0._Z9primalityPbi:
	.zero		908


//--------------------- SYMBOLS --------------------------

	.type		.nv.reservedSmem.offset0,@object
	.size		.nv.reservedSmem.offset0,0x4
